	.headerflags	@"EF_CUDA_TEXMODE_UNIFIED EF_CUDA_64BIT_ADDRESS EF_CUDA_ACCELERATORS EF_CUDA_SM90 EF_CUDA_VIRTUAL_SM(EF_CUDA_SM90)"
	.elftype	@"ET_EXEC"


//--------------------- .nv.info                  --------------------------
	.section	.nv.info,"",@"SHT_CUDA_INFO"
	.align	4


	//----- nvinfo : EIATTR_REGCOUNT
	.align		4
        /*0000*/ 	.byte	0x04, 0x2f
        /*0002*/ 	.short	(.L_3 - .L_2)
	.align		4
.L_2:
        /*0004*/ 	.word	index@(triton_poi_fused__native_batch_norm_legit_no_training_cat_relu_32)
        /*0008*/ 	.word	0x00000018


	//----- nvinfo : EIATTR_MIN_STACK_SIZE
	.align		4
.L_3:
        /*000c*/ 	.byte	0x04, 0x12
        /*000e*/ 	.short	(.L_5 - .L_4)
	.align		4
.L_4:
        /*0010*/ 	.word	index@(triton_poi_fused__native_batch_norm_legit_no_training_cat_relu_32)
        /*0014*/ 	.word	0x00000000


	//----- nvinfo : EIATTR_FRAME_SIZE
	.align		4
.L_5:
        /*0018*/ 	.byte	0x04, 0x11
        /*001a*/ 	.short	(.L_7 - .L_6)
	.align		4
.L_6:
        /*001c*/ 	.word	index@(triton_poi_fused__native_batch_norm_legit_no_training_cat_relu_32)
        /*0020*/ 	.word	0x00000000


	//----- nvinfo : EIATTR_MIN_STACK_SIZE
	.align		4
.L_7:
        /*0024*/ 	.byte	0x04, 0x12
        /*0026*/ 	.short	(.L_9 - .L_8)
	.align		4
.L_8:
        /*0028*/ 	.word	index@(triton_poi_fused__native_batch_norm_legit_no_training_cat_relu_32)
        /*002c*/ 	.word	0x00000000
.L_9:


//--------------------- .nv.info.triton_poi_fused__native_batch_norm_legit_no_training_cat_relu_32 --------------------------
	.section	.nv.info.triton_poi_fused__native_batch_norm_legit_no_training_cat_relu_32,"",@"SHT_CUDA_INFO"
	.sectionflags	@""
	.align	4


	//----- nvinfo : EIATTR_CUDA_API_VERSION
	.align		4
        /*0000*/ 	.byte	0x04, 0x37
        /*0002*/ 	.short	(.L_11 - .L_10)
.L_10:
        /*0004*/ 	.word	0x0000007c


	//----- nvinfo : EIATTR_KPARAM_INFO
	.align		4
.L_11:
        /*0008*/ 	.byte	0x04, 0x17
        /*000a*/ 	.short	(.L_13 - .L_12)
.L_12:
        /*000c*/ 	.word	0x00000000
        /*0010*/ 	.short	0x0009
        /*0012*/ 	.short	0x0048
        /*0014*/ 	.byte	0x00, 0xf0, 0x11, 0x00


	//----- nvinfo : EIATTR_KPARAM_INFO
	.align		4
.L_13:
        /*0018*/ 	.byte	0x04, 0x17
        /*001a*/ 	.short	(.L_15 - .L_14)
.L_14:
        /*001c*/ 	.word	0x00000000
        /*0020*/ 	.short	0x0008
        /*0022*/ 	.short	0x0040
        /*0024*/ 	.byte	0x00, 0xf4, 0x21, 0x00


	//----- nvinfo : EIATTR_KPARAM_INFO
	.align		4
.L_15:
        /*0028*/ 	.byte	0x04, 0x17
        /*002a*/ 	.short	(.L_17 - .L_16)
.L_16:
        /*002c*/ 	.word	0x00000000
        /*0030*/ 	.short	0x0007
        /*0032*/ 	.short	0x0038
        /*0034*/ 	.byte	0x00, 0xf4, 0x21, 0x00


	//----- nvinfo : EIATTR_KPARAM_INFO
	.align		4
.L_17:
        /*0038*/ 	.byte	0x04, 0x17
        /*003a*/ 	.short	(.L_19 - .L_18)
.L_18:
        /*003c*/ 	.word	0x00000000
        /*0040*/ 	.short	0x0006
        /*0042*/ 	.short	0x0030
        /*0044*/ 	.byte	0x00, 0xf4, 0x21, 0x00


	//----- nvinfo : EIATTR_KPARAM_INFO
	.align		4
.L_19:
        /*0048*/ 	.byte	0x04, 0x17
        /*004a*/ 	.short	(.L_21 - .L_20)
.L_20:
        /*004c*/ 	.word	0x00000000
        /*0050*/ 	.short	0x0005
        /*0052*/ 	.short	0x0028
        /*0054*/ 	.byte	0x00, 0xf4, 0x21, 0x00


	//----- nvinfo : EIATTR_KPARAM_INFO
	.align		4
.L_21:
        /*0058*/ 	.byte	0x04, 0x17
        /*005a*/ 	.short	(.L_23 - .L_22)
.L_22:
        /*005c*/ 	.word	0x00000000
        /*0060*/ 	.short	0x0004
        /*0062*/ 	.short	0x0020
        /*0064*/ 	.byte	0x00, 0xf4, 0x21, 0x00


	//----- nvinfo : EIATTR_KPARAM_INFO
	.align		4
.L_23:
        /*0068*/ 	.byte	0x04, 0x17
        /*006a*/ 	.short	(.L_25 - .L_24)
.L_24:
        /*006c*/ 	.word	0x00000000
        /*0070*/ 	.short	0x0003
        /*0072*/ 	.short	0x0018
        /*0074*/ 	.byte	0x00, 0xf4, 0x21, 0x00


	//----- nvinfo : EIATTR_KPARAM_INFO
	.align		4
.L_25:
        /*0078*/ 	.byte	0x04, 0x17
        /*007a*/ 	.short	(.L_27 - .L_26)
.L_26:
        /*007c*/ 	.word	0x00000000
        /*0080*/ 	.short	0x0002
        /*0082*/ 	.short	0x0010
        /*0084*/ 	.byte	0x00, 0xf4, 0x21, 0x00


	//----- nvinfo : EIATTR_KPARAM_INFO
	.align		4
.L_27:
        /*0088*/ 	.byte	0x04, 0x17
        /*008a*/ 	.short	(.L_29 - .L_28)
.L_28:
        /*008c*/ 	.word	0x00000000
        /*0090*/ 	.short	0x0001
        /*0092*/ 	.short	0x0008
        /*0094*/ 	.byte	0x00, 0xf4, 0x21, 0x00


	//----- nvinfo : EIATTR_KPARAM_INFO
	.align		4
.L_29:
        /*0098*/ 	.byte	0x04, 0x17
        /*009a*/ 	.short	(.L_31 - .L_30)
.L_30:
        /*009c*/ 	.word	0x00000000
        /*00a0*/ 	.short	0x0000
        /*00a2*/ 	.short	0x0000
        /*00a4*/ 	.byte	0x00, 0xf4, 0x21, 0x00


	//----- nvinfo : EIATTR_SPARSE_MMA_MASK
	.align		4
.L_31:
        /*00a8*/ 	.byte	0x03, 0x50
        /*00aa*/ 	.short	0x0000


	//----- nvinfo : EIATTR_MAXREG_COUNT
	.align		4
        /*00ac*/ 	.byte	0x03, 0x1b
        /*00ae*/ 	.short	0x00ff


	//----- nvinfo : EIATTR_EXIT_INSTR_OFFSETS
	.align		4
        /*00b0*/ 	.byte	0x04, 0x1c
        /*00b2*/ 	.short	(.L_33 - .L_32)


	//   ....[0]....
.L_32:
        /*00b4*/ 	.word	0x000005d0


	//----- nvinfo : EIATTR_REQNTID
	.align		4
.L_33:
        /*00b8*/ 	.byte	0x04, 0x10
        /*00ba*/ 	.short	(.L_35 - .L_34)
.L_34:
        /*00bc*/ 	.word	0x00000080
        /*00c0*/ 	.word	0x00000001
        /*00c4*/ 	.word	0x00000001


	//----- nvinfo : EIATTR_CBANK_PARAM_SIZE
	.align		4
.L_35:
        /*00c8*/ 	.byte	0x03, 0x19
        /*00ca*/ 	.short	0x004c


	//----- nvinfo : EIATTR_PARAM_CBANK
	.align		4
        /*00cc*/ 	.byte	0x04, 0x0a
        /*00ce*/ 	.short	(.L_37 - .L_36)
	.align		4
.L_36:
        /*00d0*/ 	.word	index@(.nv.constant0.triton_poi_fused__native_batch_norm_legit_no_training_cat_relu_32)
        /*00d4*/ 	.short	0x0210
        /*00d6*/ 	.short	0x004c


	//----- nvinfo : EIATTR_SW_WAR
	.align		4
.L_37:
        /*00d8*/ 	.byte	0x04, 0x36
        /*00da*/ 	.short	(.L_39 - .L_38)
.L_38:
        /*00dc*/ 	.word	0x00000008
.L_39:


//--------------------- .nv.callgraph             --------------------------
	.section	.nv.callgraph,"",@"SHT_CUDA_CALLGRAPH"
	.align	4
	.sectionentsize	8
	.align		4
        /*0000*/ 	.word	0x00000000
	.align		4
        /*0004*/ 	.word	0xffffffff
	.align		4
        /*0008*/ 	.word	0x00000000
	.align		4
        /*000c*/ 	.word	0xfffffffe
	.align		4
        /*0010*/ 	.word	0x00000000
	.align		4
        /*0014*/ 	.word	0xfffffffd
	.align		4
        /*0018*/ 	.word	0x00000000
	.align		4
        /*001c*/ 	.word	0xfffffffc


//--------------------- .nv.constant4             --------------------------
	.section	.nv.constant4,"a",@progbits
	.align	8
	.align		8
.nv.constant4:
        /*0000*/ 	.dword	_$_str
	.align		8
        /*0008*/ 	.dword	_$_str_$_2


//--------------------- .text.triton_poi_fused__native_batch_norm_legit_no_training_cat_relu_32 --------------------------
	.section	.text.triton_poi_fused__native_batch_norm_legit_no_training_cat_relu_32,"ax",@progbits
	.align	128
        .global         triton_poi_fused__native_batch_norm_legit_no_training_cat_relu_32
        .type           triton_poi_fused__native_batch_norm_legit_no_training_cat_relu_32,@function
        .size           triton_poi_fused__native_batch_norm_legit_no_training_cat_relu_32,(.L_x_1 - triton_poi_fused__native_batch_norm_legit_no_training_cat_relu_32)
        .other          triton_poi_fused__native_batch_norm_legit_no_training_cat_relu_32,@"STO_CUDA_ENTRY STV_DEFAULT"
triton_poi_fused__native_batch_norm_legit_no_training_cat_relu_32:
.text.triton_poi_fused__native_batch_norm_legit_no_training_cat_relu_32:
[----:B------:R-:W-:Y:S01]  /*0000*/  LDC R1, c[0x0][0x28] ;  /* 0x00000a00ff017b82 */ /* 0x000fe20000000800 */
[----:B------:R-:W1:Y:S07]  /*0010*/  S2R R0, SR_TID.X ;  /* 0x0000000000007919 */ /* 0x000e6e0000002100 */
[----:B------:R-:W2:Y:S01]  /*0020*/  LDC.64 R4, c[0x0][0x230] ;  /* 0x00008c00ff047b82 */ /* 0x000ea20000000a00 */
[----:B------:R-:W-:Y:S01]  /*0030*/  ULDC.64 UR4, c[0x0][0x208] ;  /* 0x0000820000047ab9 */ /* 0x000fe20000000a00 */
[----:B------:R-:W-:Y:S01]  /*0040*/  ULDC.64 UR6, c[0x0][0x218] ;  /* 0x0000860000067ab9 */ /* 0x000fe20000000a00 */
[----:B------:R-:W3:Y:S01]  /*0050*/  S2R R3, SR_CTAID.X ;  /* 0x0000000000037919 */ /* 0x000ee20000002500 */
[----:B------:R-:W-:-:S04]  /*0060*/  ULDC.64 UR8, c[0x0][0x220] ;  /* 0x0000880000087ab9 */ /* 0x000fc80000000a00 */
[----:B------:R-:W4:Y:S01]  /*0070*/  LDC.64 R16, c[0x0][0x238] ;  /* 0x00008e00ff107b82 */ /* 0x000f220000000a00 */
[----:B-1----:R-:W-:-:S05]  /*0080*/  IMAD.SHL.U32 R0, R0, 0x2, RZ ;  /* 0x0000000200007824 */ /* 0x002fca00078e00ff */
[----:B------:R-:W-:-:S05]  /*0090*/  LOP3.LUT R0, R0, 0xfe, RZ, 0xc0, !PT ;  /* 0x000000fe00007812 */ /* 0x000fca00078ec0ff */
[----:B---3--:R-:W-:-:S04]  /*00a0*/  IMAD R0, R3, 0x100, R0 ;  /* 0x0000010003007824 */ /* 0x008fc800078e0200 */
[----:B------:R-:W-:Y:S01]  /*00b0*/  IMAD.HI R10, R0, 0x66666667, RZ ;  /* 0x66666667000a7827 */ /* 0x000fe200078e02ff */
[----:B------:R-:W-:-:S04]  /*00c0*/  SHF.R.S32.HI R3, RZ, 0x1f, R0 ;  /* 0x0000001fff037819 */ /* 0x000fc80000011400 */
[----:B------:R-:W-:Y:S02]  /*00d0*/  LEA.HI R6, R3, R0, RZ, 0x4 ;  /* 0x0000000003067211 */ /* 0x000fe400078f20ff */
[----:B------:R-:W-:Y:S02]  /*00e0*/  SHF.R.U32.HI R11, RZ, 0x1f, R10 ;  /* 0x0000001fff0b7819 */ /* 0x000fe4000001160a */
[----:B------:R-:W-:Y:S02]  /*00f0*/  SHF.R.S32.HI R9, RZ, 0x4, R6 ;  /* 0x00000004ff097819 */ /* 0x000fe40000011406 */
[----:B------:R-:W-:-:S03]  /*0100*/  LOP3.LUT R7, R6, 0xfffffff0, RZ, 0xc0, !PT ;  /* 0xfffffff006077812 */ /* 0x000fc600078ec0ff */
[----:B------:R-:W-:-:S05]  /*0110*/  IMAD.HI R2, R9, 0x66666667, RZ ;  /* 0x6666666709027827 */ /* 0x000fca00078e02ff */
[----:B------:R-:W-:-:S04]  /*0120*/  SHF.R.U32.HI R3, RZ, 0x1f, R2 ;  /* 0x0000001fff037819 */ /* 0x000fc80000011602 */
[----:B------:R-:W-:-:S05]  /*0130*/  LEA.HI.SX32 R2, R2, R3, 0x19 ;  /* 0x0000000302027211 */ /* 0x000fca00078fcaff */
[----:B------:R-:W-:Y:S01]  /*0140*/  IMAD R9, R2, -0x140, R9 ;  /* 0xfffffec002097824 */ /* 0x000fe200078e0209 */
[----:B------:R-:W-:Y:S01]  /*0150*/  LEA.HI.SX32 R11, R10, R11, 0x15 ;  /* 0x0000000b0a0b7211 */ /* 0x000fe200078faaff */
[----:B------:R-:W-:Y:S01]  /*0160*/  IMAD.IADD R7, R0, 0x1, -R7 ;  /* 0x0000000100077824 */ /* 0x000fe200078e0a07 */
[----:B------:R-:W1:Y:S01]  /*0170*/  LDC.64 R2, c[0x0][0x210] ;  /* 0x00008400ff027b82 */ /* 0x000e620000000a00 */
[----:B--2---:R-:W-:-:S05]  /*0180*/  IMAD.WIDE R4, R9, 0x4, R4 ;  /* 0x0000000409047825 */ /* 0x004fca00078e0204 */
[----:B------:R2:W3:Y:S01]  /*0190*/  LDG.E.EL R8, desc[UR4][R4.64] ;  /* 0x0000000404087981 */ /* 0x0004e2000c2e1900 */
[----:B------:R-:W-:Y:S01]  /*01a0*/  IMAD R7, R11, 0x200, R7 ;  /* 0x000002000b077824 */ /* 0x000fe200078e0207 */
[C---:B------:R-:W-:Y:S01]  /*01b0*/  ISETP.GE.AND P3, PT, R9.reuse, 0x100, PT ;  /* 0x000001000900780c */ /* 0x040fe20003f66270 */
[----:B------:R-:W-:Y:S02]  /*01c0*/  IMAD.SHL.U32 R10, R9, 0x10, RZ ;  /* 0x00000010090a7824 */ /* 0x000fe400078e00ff */
[C---:B------:R-:W-:Y:S01]  /*01d0*/  IMAD R6, R11.reuse, -0x1400, R0 ;  /* 0xffffec000b067824 */ /* 0x040fe200078e0200 */
[----:B------:R-:W-:Y:S02]  /*01e0*/  SHF.R.S32.HI R13, RZ, 0x1f, R7 ;  /* 0x0000001fff0d7819 */ /* 0x000fe40000011407 */
[----:B------:R-:W-:Y:S01]  /*01f0*/  IADD3 R12, P0, R10, R7, RZ ;  /* 0x000000070a0c7210 */ /* 0x000fe20007f1e0ff */
[----:B------:R-:W-:Y:S01]  /*0200*/  IMAD R19, R11, 0x1000, R6 ;  /* 0x000010000b137824 */ /* 0x000fe200078e0206 */
[----:B------:R-:W-:-:S02]  /*0210*/  LOP3.LUT R7, R9, 0xffffffe0, RZ, 0xc0, !PT ;  /* 0xffffffe009077812 */ /* 0x000fc400078ec0ff */
[----:B------:R-:W-:Y:S01]  /*0220*/  LEA.HI.X.SX32 R13, R10, R13, 0x1, P0 ;  /* 0x0000000d0a0d7211 */ /* 0x000fe200000f0eff */
[C---:B------:R-:W-:Y:S01]  /*0230*/  IMAD.SHL.U32 R20, R12.reuse, 0x4, RZ ;  /* 0x000000040c147824 */ /* 0x040fe200078e00ff */
[----:B------:R-:W-:Y:S01]  /*0240*/  ISETP.NE.AND P0, PT, R7, 0x100, PT ;  /* 0x000001000700780c */ /* 0x000fe20003f05270 */
[----:B------:R-:W5:Y:S01]  /*0250*/  LDC.64 R10, c[0x0][0x240] ;  /* 0x00009000ff0a7b82 */ /* 0x000f620000000a00 */
[----:B--2---:R-:W-:Y:S02]  /*0260*/  SHF.L.U64.HI R4, R12, 0x2, R13 ;  /* 0x000000020c047819 */ /* 0x004fe4000001020d */
[----:B------:R-:W-:Y:S01]  /*0270*/  IADD3 R14, P1, R20, UR6, RZ ;  /* 0x00000006140e7c10 */ /* 0x000fe2000ff3e0ff */
[----:B-1----:R-:W-:Y:S01]  /*0280*/  IMAD.WIDE R18, R19, 0x4, R2 ;  /* 0x0000000413127825 */ /* 0x002fe200078e0202 */
[----:B------:R-:W-:Y:S02]  /*0290*/  IADD3 R20, P2, R20, UR8, RZ ;  /* 0x0000000814147c10 */ /* 0x000fe4000ff5e0ff */
[----:B------:R-:W-:-:S02]  /*02a0*/  CS2R R2, SRZ ;  /* 0x0000000000027805 */ /* 0x000fc4000001ff00 */
[----:B------:R-:W-:Y:S01]  /*02b0*/  IADD3.X R15, R4, UR7, RZ, P1, !PT ;  /* 0x00000007040f7c10 */ /* 0x000fe20008ffe4ff */
[----:B------:R-:W1:Y:S01]  /*02c0*/  LDC.64 R12, c[0x0][0x228] ;  /* 0x00008a00ff0c7b82 */ /* 0x000e620000000a00 */
[----:B------:R-:W-:Y:S02]  /*02d0*/  ISETP.GT.AND P1, PT, R9, 0x11f, PT ;  /* 0x0000011f0900780c */ /* 0x000fe40003f24270 */
[----:B------:R-:W-:Y:S02]  /*02e0*/  IADD3.X R21, R4, UR9, RZ, P2, !PT ;  /* 0x0000000904157c10 */ /* 0x000fe400097fe4ff */
[----:B------:R-:W-:Y:S01]  /*02f0*/  CS2R R4, SRZ ;  /* 0x0000000000047805 */ /* 0x000fe2000001ff00 */
[----:B------:R3:W2:Y:S01]  /*0300*/  @!P0 LDG.E.64 R2, desc[UR4][R14.64+-0x4000] ;  /* 0xffc000040e028981 */ /* 0x0006a2000c1e1b00 */
[----:B------:R-:W-:-:S06]  /*0310*/  CS2R R6, SRZ ;  /* 0x0000000000067805 */ /* 0x000fcc000001ff00 */
[----:B------:R-:W2:Y:S04]  /*0320*/  @!P3 LDG.E.64 R6, desc[UR4][R18.64] ;  /* 0x000000041206b981 */ /* 0x000ea8000c1e1b00 */
[----:B------:R-:W2:Y:S01]  /*0330*/  @P1 LDG.E.64 R4, desc[UR4][R20.64+-0x4800] ;  /* 0xffb8000414041981 */ /* 0x000ea2000c1e1b00 */
[----:B-1----:R-:W-:-:S06]  /*0340*/  IMAD.WIDE R12, R9, 0x4, R12 ;  /* 0x00000004090c7825 */ /* 0x002fcc00078e020c */
[----:B------:R1:W2:Y:S01]  /*0350*/  LDG.E.EL R12, desc[UR4][R12.64] ;  /* 0x000000040c0c7981 */ /* 0x0002a2000c2e1900 */
[----:B-----5:R-:W-:-:S04]  /*0360*/  IMAD.WIDE R10, R9, 0x4, R10 ;  /* 0x00000004090a7825 */ /* 0x020fc800078e020a */
[----:B----4-:R-:W-:Y:S02]  /*0370*/  IMAD.WIDE R16, R9, 0x4, R16 ;  /* 0x0000000409107825 */ /* 0x010fe400078e0210 */
[----:B------:R-:W4:Y:S04]  /*0380*/  LDG.E.EL R10, desc[UR4][R10.64] ;  /* 0x000000040a0a7981 */ /* 0x000f28000c2e1900 */
[----:B------:R5:W4:Y:S01]  /*0390*/  LDG.E.EL R9, desc[UR4][R16.64] ;  /* 0x0000000410097981 */ /* 0x000b22000c2e1900 */
[----:B---3--:R-:W-:-:S04]  /*03a0*/  FADD R14, R8, 9.9999997473787516356e-06 ;  /* 0x3727c5ac080e7421 */ /* 0x008fc80000000000 */
[----:B------:R-:W3:Y:S02]  /*03b0*/  MUFU.SQRT R15, R14 ;  /* 0x0000000e000f7308 */ /* 0x000ee40000002000 */
[C---:B---3--:R-:W-:Y:S02]  /*03c0*/  FSETP.GT.AND P2, PT, R15.reuse, 8.50705917302346158658e+37, PT ;  /* 0x7e8000000f00780b */ /* 0x048fe40003f44000 */
[----:B------:R-:W-:-:S11]  /*03d0*/  FSETP.GEU.AND P4, PT, R15, 1.175494350822287508e-38, PT ;  /* 0x008000000f00780b */ /* 0x000fd60003f8e000 */
[----:B------:R-:W-:-:S04]  /*03e0*/  @P2 FMUL R15, R15, 0.25 ;  /* 0x3e8000000f0f2820 */ /* 0x000fc80000400000 */
[----:B------:R-:W-:Y:S01]  /*03f0*/  @!P4 FMUL R15, R15, 16777216 ;  /* 0x4b8000000f0fc820 */ /* 0x000fe20000400000 */
[----:B--2---:R-:W-:Y:S01]  /*0400*/  SEL R8, R2, RZ, !P0 ;  /* 0x000000ff02087207 */ /* 0x004fe20004000000 */
[----:B------:R-:W-:-:S04]  /*0410*/  IMAD.MOV.U32 R2, RZ, RZ, 0x3e800000 ;  /* 0x3e800000ff027424 */ /* 0x000fc800078e00ff */
[----:B------:R-:W2:Y:S01]  /*0420*/  MUFU.RCP R15, R15 ;  /* 0x0000000f000f7308 */ /* 0x000ea20000001000 */
[----:B-1----:R-:W-:Y:S02]  /*0430*/  SEL R13, R3, RZ, !P0 ;  /* 0x000000ff030d7207 */ /* 0x002fe40004000000 */
[----:B------:R-:W-:Y:S02]  /*0440*/  @P0 SEL R13, R5, RZ, P1 ;  /* 0x000000ff050d0207 */ /* 0x000fe40000800000 */
[----:B------:R-:W-:Y:S02]  /*0450*/  @P0 SEL R8, R4, RZ, P1 ;  /* 0x000000ff04080207 */ /* 0x000fe40000800000 */
[----:B------:R-:W-:Y:S02]  /*0460*/  SEL R5, R6, RZ, !P3 ;  /* 0x000000ff06057207 */ /* 0x000fe40005800000 */
[----:B------:R-:W-:Y:S02]  /*0470*/  FSEL R14, R2, 1, P2 ;  /* 0x3f800000020e7808 */ /* 0x000fe40001000000 */
[----:B-----5:R-:W-:Y:S01]  /*0480*/  SEL R16, R7, RZ, !P3 ;  /* 0x000000ff07107207 */ /* 0x020fe20005800000 */
[----:B------:R-:W1:Y:S01]  /*0490*/  LDC.64 R2, c[0x0][0x250] ;  /* 0x00009400ff027b82 */ /* 0x000e620000000a00 */
[----:B------:R-:W-:Y:S01]  /*04a0*/  SEL R4, R5, R8, !P3 ;  /* 0x0000000805047207 */ /* 0x000fe20005800000 */
[----:B------:R-:W-:Y:S01]  /*04b0*/  @!P4 FMUL R14, R14, 16777216 ;  /* 0x4b8000000e0ec820 */ /* 0x000fe20000400000 */
[----:B------:R-:W-:-:S05]  /*04c0*/  SEL R5, R16, R13, !P3 ;  /* 0x0000000d10057207 */ /* 0x000fca0005800000 */
[----:B------:R-:W3:Y:S01]  /*04d0*/  LDC.64 R6, c[0x0][0x248] ;  /* 0x00009200ff067b82 */ /* 0x000ee20000000a00 */
[----:B--2---:R-:W-:Y:S01]  /*04e0*/  FMUL R15, R15, R14 ;  /* 0x0000000e0f0f7220 */ /* 0x004fe20000400000 */
[C---:B------:R-:W-:Y:S01]  /*04f0*/  FADD R8, -R12.reuse, R4 ;  /* 0x000000040c087221 */ /* 0x040fe20000000100 */
[----:B------:R-:W-:-:S03]  /*0500*/  FADD R12, -R12, R5 ;  /* 0x000000050c0c7221 */ /* 0x000fc60000000100 */
[-C--:B------:R-:W-:Y:S01]  /*0510*/  FMUL R8, R8, R15.reuse ;  /* 0x0000000f08087220 */ /* 0x080fe20000400000 */
[----:B------:R-:W-:-:S03]  /*0520*/  FMUL R15, R12, R15 ;  /* 0x0000000f0c0f7220 */ /* 0x000fc60000400000 */
[C-C-:B----4-:R-:W-:Y:S01]  /*0530*/  FFMA R8, R9.reuse, R8, R10.reuse ;  /* 0x0000000809087223 */ /* 0x150fe2000000000a */
[----:B------:R-:W-:-:S04]  /*0540*/  FFMA R15, R9, R15, R10 ;  /* 0x0000000f090f7223 */ /* 0x000fc8000000000a */
[----:B------:R-:W-:Y:S02]  /*0550*/  FSETP.GEU.AND P0, PT, R8, RZ, PT ;  /* 0x000000ff0800720b */ /* 0x000fe40003f0e000 */
[C---:B------:R-:W-:Y:S01]  /*0560*/  FSETP.GEU.AND P1, PT, R15.reuse, RZ, PT ;  /* 0x000000ff0f00720b */ /* 0x040fe20003f2e000 */
[----:B-1----:R-:W-:Y:S01]  /*0570*/  IMAD.WIDE R2, R0, 0x4, R2 ;  /* 0x0000000400027825 */ /* 0x002fe200078e0202 */
[----:B------:R-:W-:Y:S02]  /*0580*/  FSEL R8, R8, RZ, P0 ;  /* 0x000000ff08087208 */ /* 0x000fe40000000000 */
[----:B------:R-:W-:Y:S01]  /*0590*/  FSEL R9, R15, RZ, P1 ;  /* 0x000000ff0f097208 */ /* 0x000fe20000800000 */
[----:B---3--:R-:W-:-:S05]  /*05a0*/  IMAD.WIDE R6, R0, 0x4, R6 ;  /* 0x0000000400067825 */ /* 0x008fca00078e0206 */
[----:B------:R-:W-:Y:S04]  /*05b0*/  STG.E.64 desc[UR4][R6.64], R4 ;  /* 0x0000000406007986 */ /* 0x000fe8000c101b04 */
[----:B------:R-:W-:Y:S01]  /*05c0*/  STG.E.64 desc[UR4][R2.64], R8 ;  /* 0x0000000802007986 */ /* 0x000fe2000c101b04 */
[----:B------:R-:W-:Y:S05]  /*05d0*/  EXIT ;  /* 0x000000000000794d */ /* 0x000fea0003800000 */
.L_x_0:
[----:B------:R-:W-:-:S00]  /*05e0*/  BRA `(.L_x_0) ;  /* 0xfffffffc00fc7947 */ /* 0x000fc0000383ffff */
[----:B------:R-:W-:-:S00]  /*05f0*/  NOP ;  /* 0x0000000000007918 */ /* 0x000fc00000000000 */
        /* <DEDUP_REMOVED lines=8> */
.L_x_1:


//--------------------- .nv.global.init           --------------------------
	.section	.nv.global.init,"aw",@progbits
.nv.global.init:
	.type		_$_str,@object
	.size		_$_str,(_$_str_$_2 - _$_str)
_$_str:
        /*0000*/ 	.byte	0x5f, 0x5f, 0x43, 0x55, 0x44, 0x41, 0x5f, 0x46, 0x54, 0x5a, 0x00
	.type		_$_str_$_2,@object
	.size		_$_str_$_2,(.L_1 - _$_str_$_2)
_$_str_$_2:
        /*000b*/ 	.byte	0x5f, 0x5f, 0x43, 0x55, 0x44, 0x41, 0x5f, 0x50, 0x52, 0x45, 0x43, 0x5f, 0x53, 0x51, 0x52, 0x54
        /*001b*/ 	.byte	0x00
.L_1:


//--------------------- .nv.constant0.triton_poi_fused__native_batch_norm_legit_no_training_cat_relu_32 --------------------------
	.section	.nv.constant0.triton_poi_fused__native_batch_norm_legit_no_training_cat_relu_32,"a",@progbits
	.sectionflags	@""
	.align	4
.nv.constant0.triton_poi_fused__native_batch_norm_legit_no_training_cat_relu_32:
	.zero		604
